//
// Generated by NVIDIA NVVM Compiler
//
// Compiler Build ID: CL-36424714
// Cuda compilation tools, release 13.0, V13.0.88
// Based on NVVM 20.0.0
//

.version 9.0
.target sm_100
.address_size 64

	// .globl	_Z20tile_matrix_multiplyPfS_S_ii
.extern .func  (.param .b32 func_retval0) vprintf
(
	.param .b64 vprintf_param_0,
	.param .b64 vprintf_param_1
)
;
// _ZZ20tile_matrix_multiplyPfS_S_iiE6shareA has been demoted
// _ZZ20tile_matrix_multiplyPfS_S_iiE6shareB has been demoted
.global .align 1 .b8 $str[54] = {66, 108, 111, 99, 107, 32, 40, 37, 100, 44, 32, 37, 100, 41, 44, 32, 84, 104, 114, 101, 97, 100, 32, 40, 37, 100, 44, 32, 37, 100, 41, 58, 32, 67, 111, 109, 112, 117, 116, 105, 110, 103, 32, 67, 91, 37, 100, 93, 91, 37, 100, 93, 10};
.global .align 1 .b8 $str$1[10] = {65, 58, 32, 37, 46, 50, 102, 32, 10};
.global .align 1 .b8 $str$2[10] = {66, 58, 32, 37, 46, 50, 102, 32, 10};

.visible .entry _Z20tile_matrix_multiplyPfS_S_ii(
	.param .u64 .ptr .align 1 _Z20tile_matrix_multiplyPfS_S_ii_param_0,
	.param .u64 .ptr .align 1 _Z20tile_matrix_multiplyPfS_S_ii_param_1,
	.param .u64 .ptr .align 1 _Z20tile_matrix_multiplyPfS_S_ii_param_2,
	.param .u32 _Z20tile_matrix_multiplyPfS_S_ii_param_3,
	.param .u32 _Z20tile_matrix_multiplyPfS_S_ii_param_4
)
{
	.local .align 8 .b8 	__local_depot0[24];
	.reg .b64 	%SP;
	.reg .b64 	%SPL;
	.reg .pred 	%p<11>;
	.reg .b32 	%r<75>;
	.reg .b32 	%f<75>;
	.reg .b64 	%rd<25>;
	.reg .b64 	%fd<3>;
	// demoted variable
	.shared .align 4 .b8 _ZZ20tile_matrix_multiplyPfS_S_iiE6shareA[16];
	// demoted variable
	.shared .align 4 .b8 _ZZ20tile_matrix_multiplyPfS_S_iiE6shareB[16];
	mov.u64 	%SPL, __local_depot0;
	cvta.local.u64 	%SP, %SPL;
	ld.param.u32 	%r31, [_Z20tile_matrix_multiplyPfS_S_ii_param_3];
	ld.param.u32 	%r32, [_Z20tile_matrix_multiplyPfS_S_ii_param_4];
	add.u64 	%rd5, %SP, 0;
	add.u64 	%rd1, %SPL, 0;
	mov.u32 	%r33, %ctaid.x;
	mov.u32 	%r34, %ctaid.y;
	mov.u32 	%r1, %tid.x;
	mov.u32 	%r2, %tid.y;
	mad.lo.s32 	%r3, %r31, %r33, %r1;
	mad.lo.s32 	%r4, %r31, %r34, %r2;
	st.local.v2.u32 	[%rd1], {%r33, %r34};
	st.local.v2.u32 	[%rd1+8], {%r1, %r2};
	st.local.v2.u32 	[%rd1+16], {%r4, %r3};
	mov.u64 	%rd6, $str;
	cvta.global.u64 	%rd7, %rd6;
	{ // callseq 0, 0
	.param .b64 param0;
	st.param.b64 	[param0], %rd7;
	.param .b64 param1;
	st.param.b64 	[param1], %rd5;
	.param .b32 retval0;
	call.uni (retval0), 
	vprintf, 
	(
	param0, 
	param1
	);
	ld.param.b32 	%r35, [retval0];
	} // callseq 0
	div.s32 	%r5, %r32, %r31;
	setp.lt.s32 	%p1, %r5, 1;
	mov.f32 	%f73, 0f00000000;
	@%p1 bra 	$L__BB0_15;
	mad.lo.s32 	%r6, %r4, %r32, %r1;
	shl.b32 	%r38, %r2, 3;
	mov.u32 	%r39, _ZZ20tile_matrix_multiplyPfS_S_iiE6shareA;
	add.s32 	%r7, %r39, %r38;
	shl.b32 	%r40, %r1, 2;
	add.s32 	%r8, %r7, %r40;
	mov.u32 	%r41, _ZZ20tile_matrix_multiplyPfS_S_iiE6shareB;
	add.s32 	%r10, %r41, %r40;
	add.s32 	%r9, %r10, %r38;
	and.b32  	%r11, %r31, 7;
	and.b32  	%r12, %r31, 3;
	and.b32  	%r13, %r31, 2147483640;
	and.b32  	%r14, %r31, 1;
	neg.s32 	%r15, %r13;
	add.s32 	%r16, %r10, 32;
	mov.f32 	%f73, 0f00000000;
	mov.b32 	%r68, 0;
	mov.u64 	%rd11, $str$1;
	mov.u64 	%rd17, $str$2;
$L__BB0_2:
	ld.param.u64 	%rd23, [_Z20tile_matrix_multiplyPfS_S_ii_param_1];
	ld.param.u64 	%rd22, [_Z20tile_matrix_multiplyPfS_S_ii_param_0];
	setp.lt.s32 	%p2, %r31, 1;
	mul.lo.s32 	%r42, %r68, %r31;
	add.s32 	%r43, %r6, %r42;
	cvta.to.global.u64 	%rd8, %rd22;
	mul.wide.s32 	%rd9, %r43, 4;
	add.s64 	%rd10, %rd8, %rd9;
	ld.global.f32 	%f17, [%rd10];
	cvt.f64.f32 	%fd1, %f17;
	st.local.f64 	[%rd1], %fd1;
	cvta.global.u64 	%rd12, %rd11;
	{ // callseq 1, 0
	.param .b64 param0;
	st.param.b64 	[param0], %rd12;
	.param .b64 param1;
	st.param.b64 	[param1], %rd5;
	.param .b32 retval0;
	call.uni (retval0), 
	vprintf, 
	(
	param0, 
	param1
	);
	ld.param.b32 	%r44, [retval0];
	} // callseq 1
	add.s32 	%r46, %r42, %r2;
	mad.lo.s32 	%r47, %r46, %r32, %r3;
	cvta.to.global.u64 	%rd14, %rd23;
	mul.wide.s32 	%rd15, %r47, 4;
	add.s64 	%rd16, %rd14, %rd15;
	ld.global.f32 	%f18, [%rd16];
	cvt.f64.f32 	%fd2, %f18;
	st.local.f64 	[%rd1], %fd2;
	cvta.global.u64 	%rd18, %rd17;
	{ // callseq 2, 0
	.param .b64 param0;
	st.param.b64 	[param0], %rd18;
	.param .b64 param1;
	st.param.b64 	[param1], %rd5;
	.param .b32 retval0;
	call.uni (retval0), 
	vprintf, 
	(
	param0, 
	param1
	);
	ld.param.b32 	%r48, [retval0];
	} // callseq 2
	ld.global.f32 	%f19, [%rd10];
	st.shared.f32 	[%r8], %f19;
	ld.global.f32 	%f20, [%rd16];
	st.shared.f32 	[%r9], %f20;
	bar.sync 	0;
	@%p2 bra 	$L__BB0_14;
	setp.lt.u32 	%p3, %r31, 8;
	mov.b32 	%r73, 0;
	@%p3 bra 	$L__BB0_6;
	shl.b32 	%r51, %r2, 3;
	mov.u32 	%r52, _ZZ20tile_matrix_multiplyPfS_S_iiE6shareA;
	add.s32 	%r53, %r51, %r52;
	add.s32 	%r70, %r53, 16;
	mov.u32 	%r69, %r16;
	mov.u32 	%r71, %r15;
$L__BB0_5:
	.pragma "nounroll";
	ld.shared.f32 	%f22, [%r70+-16];
	ld.shared.f32 	%f23, [%r69+-32];
	fma.rn.f32 	%f24, %f22, %f23, %f73;
	bar.sync 	0;
	ld.shared.f32 	%f25, [%r70+-12];
	ld.shared.f32 	%f26, [%r69+-24];
	fma.rn.f32 	%f27, %f25, %f26, %f24;
	bar.sync 	0;
	ld.shared.f32 	%f28, [%r70+-8];
	ld.shared.f32 	%f29, [%r69+-16];
	fma.rn.f32 	%f30, %f28, %f29, %f27;
	bar.sync 	0;
	ld.shared.f32 	%f31, [%r70+-4];
	ld.shared.f32 	%f32, [%r69+-8];
	fma.rn.f32 	%f33, %f31, %f32, %f30;
	bar.sync 	0;
	ld.shared.f32 	%f34, [%r70];
	ld.shared.f32 	%f35, [%r69];
	fma.rn.f32 	%f36, %f34, %f35, %f33;
	bar.sync 	0;
	ld.shared.f32 	%f37, [%r70+4];
	ld.shared.f32 	%f38, [%r69+8];
	fma.rn.f32 	%f39, %f37, %f38, %f36;
	bar.sync 	0;
	ld.shared.f32 	%f40, [%r70+8];
	ld.shared.f32 	%f41, [%r69+16];
	fma.rn.f32 	%f42, %f40, %f41, %f39;
	bar.sync 	0;
	ld.shared.f32 	%f43, [%r70+12];
	ld.shared.f32 	%f44, [%r69+24];
	fma.rn.f32 	%f73, %f43, %f44, %f42;
	bar.sync 	0;
	add.s32 	%r71, %r71, 8;
	add.s32 	%r70, %r70, 32;
	add.s32 	%r69, %r69, 64;
	setp.ne.s32 	%p4, %r71, 0;
	mov.u32 	%r73, %r13;
	@%p4 bra 	$L__BB0_5;
$L__BB0_6:
	setp.eq.s32 	%p5, %r11, 0;
	@%p5 bra 	$L__BB0_14;
	add.s32 	%r54, %r11, -1;
	setp.lt.u32 	%p6, %r54, 3;
	@%p6 bra 	$L__BB0_9;
	shl.b32 	%r55, %r73, 2;
	add.s32 	%r56, %r7, %r55;
	ld.shared.f32 	%f46, [%r56];
	shl.b32 	%r57, %r73, 3;
	add.s32 	%r58, %r10, %r57;
	ld.shared.f32 	%f47, [%r58];
	fma.rn.f32 	%f48, %f46, %f47, %f73;
	bar.sync 	0;
	ld.shared.f32 	%f49, [%r56+4];
	ld.shared.f32 	%f50, [%r58+8];
	fma.rn.f32 	%f51, %f49, %f50, %f48;
	bar.sync 	0;
	ld.shared.f32 	%f52, [%r56+8];
	ld.shared.f32 	%f53, [%r58+16];
	fma.rn.f32 	%f54, %f52, %f53, %f51;
	bar.sync 	0;
	ld.shared.f32 	%f55, [%r56+12];
	ld.shared.f32 	%f56, [%r58+24];
	fma.rn.f32 	%f73, %f55, %f56, %f54;
	bar.sync 	0;
	add.s32 	%r73, %r73, 4;
$L__BB0_9:
	setp.eq.s32 	%p7, %r12, 0;
	@%p7 bra 	$L__BB0_14;
	setp.eq.s32 	%p8, %r12, 1;
	@%p8 bra 	$L__BB0_12;
	shl.b32 	%r59, %r73, 2;
	add.s32 	%r60, %r7, %r59;
	ld.shared.f32 	%f58, [%r60];
	shl.b32 	%r61, %r73, 3;
	add.s32 	%r62, %r10, %r61;
	ld.shared.f32 	%f59, [%r62];
	fma.rn.f32 	%f60, %f58, %f59, %f73;
	bar.sync 	0;
	ld.shared.f32 	%f61, [%r60+4];
	ld.shared.f32 	%f62, [%r62+8];
	fma.rn.f32 	%f73, %f61, %f62, %f60;
	bar.sync 	0;
	add.s32 	%r73, %r73, 2;
$L__BB0_12:
	setp.eq.s32 	%p9, %r14, 0;
	@%p9 bra 	$L__BB0_14;
	shl.b32 	%r63, %r73, 2;
	add.s32 	%r64, %r7, %r63;
	ld.shared.f32 	%f63, [%r64];
	shl.b32 	%r65, %r73, 3;
	add.s32 	%r66, %r10, %r65;
	ld.shared.f32 	%f64, [%r66];
	fma.rn.f32 	%f73, %f63, %f64, %f73;
	bar.sync 	0;
$L__BB0_14:
	bar.sync 	0;
	add.s32 	%r68, %r68, 1;
	setp.ne.s32 	%p10, %r68, %r5;
	@%p10 bra 	$L__BB0_2;
$L__BB0_15:
	ld.param.u64 	%rd24, [_Z20tile_matrix_multiplyPfS_S_ii_param_2];
	cvta.to.global.u64 	%rd19, %rd24;
	mad.lo.s32 	%r67, %r4, %r32, %r3;
	mul.wide.s32 	%rd20, %r67, 4;
	add.s64 	%rd21, %rd19, %rd20;
	st.global.f32 	[%rd21], %f73;
	ret;

}


// ===== COMPILED SASS (sm_100) =====

	.target	sm_100

	.elftype	@"ET_EXEC"


//--------------------- .note.nv.tkinfo           --------------------------
	.section	.note.nv.tkinfo,"",@"SHT_NOTE"
	.sectionflags	@"SHF_NOTE_NV_TKINFO"
	.tkinfo
        /*0018*/ 	.word	0x00000002
        /*0030*/ 	.string	""
        /*0030*/ 	.string	"ptxas"
        /*0030*/ 	.string	"Cuda compilation tools, release 13.0, V13.0.88"
        /*0030*/ 	.string	"Build cuda_13.0.r13.0/compiler.36424714_0"
        /*0030*/ 	.string	"-arch sm_100 -m 64 "



//--------------------- .note.nv.cuinfo           --------------------------
	.section	.note.nv.cuinfo,"",@"SHT_NOTE"
	.sectionflags	@"SHF_NOTE_NV_CUINFO"
        /*0018*/ 	.short	0x0002
        /*001a*/ 	.short	0x0064
        /*001c*/ 	.short	0x0082
	.zero		2


//--------------------- .nv.info                  --------------------------
	.section	.nv.info,"",@"SHT_CUDA_INFO"
	.align	4


	//----- nvinfo : EIATTR_REGCOUNT
	.align		4
        /*0000*/ 	.byte	0x04, 0x2f
        /*0002*/ 	.short	(.L_4 - .L_3)
	.align		4
.L_3:
        /*0004*/ 	.word	index@(_Z20tile_matrix_multiplyPfS_S_ii)
        /*0008*/ 	.word	0x0000002e


	//----- nvinfo : EIATTR_FRAME_SIZE
	.align		4
.L_4:
        /*000c*/ 	.byte	0x04, 0x11
        /*000e*/ 	.short	(.L_6 - .L_5)
	.align		4
.L_5:
        /*0010*/ 	.word	index@(_Z20tile_matrix_multiplyPfS_S_ii)
        /*0014*/ 	.word	0x00000018


	//----- nvinfo : EIATTR_MIN_STACK_SIZE
	.align		4
.L_6:
        /*0018*/ 	.byte	0x04, 0x12
        /*001a*/ 	.short	(.L_8 - .L_7)
	.align		4
.L_7:
        /*001c*/ 	.word	index@(_Z20tile_matrix_multiplyPfS_S_ii)
        /*0020*/ 	.word	0x00000018
.L_8:


//--------------------- .nv.compat                --------------------------
	.section	.nv.compat,"",@"SHT_CUDA_COMPAT_INFO"
	.align	4
        /*0000*/ 	.byte	0x02, 0x09, 0x00, 0x00, 0x02, 0x02, 0x01, 0x00, 0x02, 0x05, 0x05, 0x00, 0x03, 0x07, 0x01, 0x01
        /*0010*/ 	.byte	0x02, 0x03, 0x00, 0x00, 0x02, 0x06, 0x01, 0x00, 0x04, 0x0b, 0x08, 0x00, 0x09, 0x00, 0x00, 0x00
        /*0020*/ 	.byte	0x00, 0x00, 0x00, 0x00


//--------------------- .nv.info._Z20tile_matrix_multiplyPfS_S_ii --------------------------
	.section	.nv.info._Z20tile_matrix_multiplyPfS_S_ii,"",@"SHT_CUDA_INFO"
	.sectionflags	@""
	.align	4


	//----- nvinfo : EIATTR_CUDA_API_VERSION
	.align		4
        /*0000*/ 	.byte	0x04, 0x37
        /*0002*/ 	.short	(.L_10 - .L_9)
.L_9:
        /*0004*/ 	.word	0x00000082


	//----- nvinfo : EIATTR_KPARAM_INFO
	.align		4
.L_10:
        /*0008*/ 	.byte	0x04, 0x17
        /*000a*/ 	.short	(.L_12 - .L_11)
.L_11:
        /*000c*/ 	.word	0x00000000
        /*0010*/ 	.short	0x0004
        /*0012*/ 	.short	0x001c
        /*0014*/ 	.byte	0x00, 0xf0, 0x11, 0x00


	//----- nvinfo : EIATTR_KPARAM_INFO
	.align		4
.L_12:
        /*0018*/ 	.byte	0x04, 0x17
        /*001a*/ 	.short	(.L_14 - .L_13)
.L_13:
        /*001c*/ 	.word	0x00000000
        /*0020*/ 	.short	0x0003
        /*0022*/ 	.short	0x0018
        /*0024*/ 	.byte	0x00, 0xf0, 0x11, 0x00


	//----- nvinfo : EIATTR_KPARAM_INFO
	.align		4
.L_14:
        /*0028*/ 	.byte	0x04, 0x17
        /*002a*/ 	.short	(.L_16 - .L_15)
.L_15:
        /*002c*/ 	.word	0x00000000
        /*0030*/ 	.short	0x0002
        /*0032*/ 	.short	0x0010
        /*0034*/ 	.byte	0x00, 0xf5, 0x21, 0x00


	//----- nvinfo : EIATTR_KPARAM_INFO
	.align		4
.L_16:
        /*0038*/ 	.byte	0x04, 0x17
        /*003a*/ 	.short	(.L_18 - .L_17)
.L_17:
        /*003c*/ 	.word	0x00000000
        /*0040*/ 	.short	0x0001
        /*0042*/ 	.short	0x0008
        /*0044*/ 	.byte	0x00, 0xf5, 0x21, 0x00


	//----- nvinfo : EIATTR_KPARAM_INFO
	.align		4
.L_18:
        /*0048*/ 	.byte	0x04, 0x17
        /*004a*/ 	.short	(.L_20 - .L_19)
.L_19:
        /*004c*/ 	.word	0x00000000
        /*0050*/ 	.short	0x0000
        /*0052*/ 	.short	0x0000
        /*0054*/ 	.byte	0x00, 0xf5, 0x21, 0x00


	//----- nvinfo : EIATTR_SPARSE_MMA_MASK
	.align		4
.L_20:
        /*0058*/ 	.byte	0x03, 0x50
        /*005a*/ 	.short	0x0000


	//----- nvinfo : EIATTR_MAXREG_COUNT
	.align		4
        /*005c*/ 	.byte	0x03, 0x1b
        /*005e*/ 	.short	0x00ff


	//----- nvinfo : EIATTR_NUM_BARRIERS
	.align		4
        /*0060*/ 	.byte	0x02, 0x4c
        /*0062*/ 	.byte	0x01
	.zero		1


	//----- nvinfo : EIATTR_EXTERNS
	.align		4
        /*0064*/ 	.byte	0x04, 0x0f
        /*0066*/ 	.short	(.L_22 - .L_21)


	//   ....[0]....
	.align		4
.L_21:
        /*0068*/ 	.word	index@(vprintf)


	//----- nvinfo : EIATTR_MERCURY_ISA_VERSION
	.align		4
.L_22:
        /*006c*/ 	.byte	0x03, 0x5f
        /*006e*/ 	.short	0x0101


	//----- nvinfo : EIATTR_VRC_CTA_INIT_COUNT
	.align		4
        /*0070*/ 	.byte	0x02, 0x4a
	.zero		1
	.zero		1


	//----- nvinfo : EIATTR_SYSCALL_OFFSETS
	.align		4
        /*0074*/ 	.byte	0x04, 0x46
        /*0076*/ 	.short	(.L_24 - .L_23)


	//   ....[0]....
.L_23:
        /*0078*/ 	.word	0x00000180


	//   ....[1]....
        /*007c*/ 	.word	0x000005d0


	//   ....[2]....
        /*0080*/ 	.word	0x000006f0


	//----- nvinfo : EIATTR_EXIT_INSTR_OFFSETS
	.align		4
.L_24:
        /*0084*/ 	.byte	0x04, 0x1c
        /*0086*/ 	.short	(.L_26 - .L_25)


	//   ....[0]....
.L_25:
        /*0088*/ 	.word	0x00000e50


	//----- nvinfo : EIATTR_CRS_STACK_SIZE
	.align		4
.L_26:
        /*008c*/ 	.byte	0x04, 0x1e
        /*008e*/ 	.short	(.L_28 - .L_27)
.L_27:
        /*0090*/ 	.word	0x00000000


	//----- nvinfo : EIATTR_CBANK_PARAM_SIZE
	.align		4
.L_28:
        /*0094*/ 	.byte	0x03, 0x19
        /*0096*/ 	.short	0x0020


	//----- nvinfo : EIATTR_PARAM_CBANK
	.align		4
        /*0098*/ 	.byte	0x04, 0x0a
        /*009a*/ 	.short	(.L_30 - .L_29)
	.align		4
.L_29:
        /*009c*/ 	.word	index@(.nv.constant0._Z20tile_matrix_multiplyPfS_S_ii)
        /*00a0*/ 	.short	0x0380
        /*00a2*/ 	.short	0x0020


	//----- nvinfo : EIATTR_SW_WAR
	.align		4
.L_30:
        /*00a4*/ 	.byte	0x04, 0x36
        /*00a6*/ 	.short	(.L_32 - .L_31)
.L_31:
        /*00a8*/ 	.word	0x00000008
.L_32:


//--------------------- .nv.callgraph             --------------------------
	.section	.nv.callgraph,"",@"SHT_CUDA_CALLGRAPH"
	.align	4
	.sectionentsize	8
	.align		4
        /*0000*/ 	.word	0x00000000
	.align		4
        /*0004*/ 	.word	0xffffffff
	.align		4
        /*0008*/ 	.word	index@(_Z20tile_matrix_multiplyPfS_S_ii)
	.align		4
        /*000c*/ 	.word	index@(vprintf)
	.align		4
        /*0010*/ 	.word	0x00000000
	.align		4
        /*0014*/ 	.word	0xfffffffe
	.align		4
        /*0018*/ 	.word	0x00000000
	.align		4
        /*001c*/ 	.word	0xfffffffd
	.align		4
        /*0020*/ 	.word	0x00000000
	.align		4
        /*0024*/ 	.word	0xfffffffc


//--------------------- .nv.constant4             --------------------------
	.section	.nv.constant4,"a",@progbits
	.align	8
	.align		8
.nv.constant4:
        /*0000*/ 	.dword	vprintf
	.align		8
        /*0008*/ 	.dword	$str
	.align		8
        /*0010*/ 	.dword	$str$1
	.align		8
        /*0018*/ 	.dword	$str$2


//--------------------- .text._Z20tile_matrix_multiplyPfS_S_ii --------------------------
	.section	.text._Z20tile_matrix_multiplyPfS_S_ii,"ax",@progbits
	.align	128
        .global         _Z20tile_matrix_multiplyPfS_S_ii
        .type           _Z20tile_matrix_multiplyPfS_S_ii,@function
        .size           _Z20tile_matrix_multiplyPfS_S_ii,(.L_x_11 - _Z20tile_matrix_multiplyPfS_S_ii)
        .other          _Z20tile_matrix_multiplyPfS_S_ii,@"STO_CUDA_ENTRY STV_DEFAULT"
_Z20tile_matrix_multiplyPfS_S_ii:
.text._Z20tile_matrix_multiplyPfS_S_ii:
[----:B------:R-:W0:Y:S01]  /*0000*/  LDC R1, c[0x0][0x37c] ;  /* 0x0000df00ff017b82 */ /* 0x000e220000000800 */
[----:B------:R-:W1:Y:S01]  /*0010*/  S2R R24, SR_TID.X ;  /* 0x0000000000187919 */ /* 0x000e620000002100 */
[----:B------:R-:W2:Y:S01]  /*0020*/  LDCU UR6, c[0x0][0x398] ;  /* 0x00007300ff0677ac */ /* 0x000ea20008000800 */
[----:B0-----:R-:W-:Y:S01]  /*0030*/  VIADD R1, R1, 0xffffffe8 ;  /* 0xffffffe801017836 */ /* 0x001fe20000000000 */
[----:B------:R-:W-:Y:S01]  /*0040*/  MOV R0, 0x0 ;  /* 0x0000000000007802 */ /* 0x000fe20000000f00 */
[----:B------:R-:W1:Y:S01]  /*0050*/  S2R R25, SR_TID.Y ;  /* 0x0000000000197919 */ /* 0x000e620000002200 */
[----:B------:R-:W0:Y:S02]  /*0060*/  LDCU UR4, c[0x0][0x2f8] ;  /* 0x00005f00ff0477ac */ /* 0x000e240008000800 */
[----:B------:R3:W4:Y:S01]  /*0070*/  LDC.64 R2, c[0x4][R0] ;  /* 0x0100000000027b82 */ /* 0x0007220000000a00 */
[----:B------:R-:W2:Y:S01]  /*0080*/  S2R R8, SR_CTAID.X ;  /* 0x0000000000087919 */ /* 0x000ea20000002500 */
[----:B------:R-:W5:Y:S01]  /*0090*/  LDCU UR5, c[0x0][0x2fc] ;  /* 0x00005f80ff0577ac */ /* 0x000f620008000800 */
[----:B------:R-:W3:Y:S01]  /*00a0*/  S2R R9, SR_CTAID.Y ;  /* 0x0000000000097919 */ /* 0x000ee20000002600 */
[----:B0-----:R-:W-:-:S05]  /*00b0*/  IADD3 R29, P0, PT, R1, UR4, RZ ;  /* 0x00000004011d7c10 */ /* 0x001fca000ff1e0ff */
[----:B-----5:R-:W-:Y:S02]  /*00c0*/  IMAD.X R28, RZ, RZ, UR5, P0 ;  /* 0x00000005ff1c7e24 */ /* 0x020fe400080e06ff */
[----:B------:R-:W-:-:S03]  /*00d0*/  IMAD.MOV.U32 R6, RZ, RZ, R29 ;  /* 0x000000ffff067224 */ /* 0x000fc600078e001d */
[----:B------:R-:W-:Y:S01]  /*00e0*/  MOV R7, R28 ;  /* 0x0000001c00077202 */ /* 0x000fe20000000f00 */
[----:B-1----:R0:W-:Y:S01]  /*00f0*/  STL.64 [R1+0x8], R24 ;  /* 0x0000081801007387 */ /* 0x0021e20000100a00 */
[----:B--2---:R-:W-:Y:S02]  /*0100*/  IMAD R23, R8, UR6, R24 ;  /* 0x0000000608177c24 */ /* 0x004fe4000f8e0218 */
[----:B---3--:R-:W-:Y:S01]  /*0110*/  IMAD R22, R9, UR6, R25 ;  /* 0x0000000609167c24 */ /* 0x008fe2000f8e0219 */
[----:B------:R0:W-:Y:S01]  /*0120*/  STL.64 [R1], R8 ;  /* 0x0000000801007387 */ /* 0x0001e20000100a00 */
[----:B------:R-:W1:Y:S03]  /*0130*/  LDCU.64 UR6, c[0x4][0x8] ;  /* 0x01000100ff0677ac */ /* 0x000e660008000a00 */
[----:B------:R0:W-:Y:S01]  /*0140*/  STL.64 [R1+0x10], R22 ;  /* 0x0000101601007387 */ /* 0x0001e20000100a00 */
[----:B-1----:R-:W-:Y:S01]  /*0150*/  MOV R4, UR6 ;  /* 0x0000000600047c02 */ /* 0x002fe20008000f00 */
[----:B0---4-:R-:W-:-:S07]  /*0160*/  IMAD.U32 R5, RZ, RZ, UR7 ;  /* 0x00000007ff057e24 */ /* 0x011fce000f8e00ff */
[----:B------:R-:W-:-:S07]  /*0170*/  LEPC R20, `(.L_x_0) ;  /* 0x000000001014794e */ /* 0x000fce0000000000 */
[----:B------:R-:W-:Y:S05]  /*0180*/  CALL.ABS.NOINC R2 ;  /* 0x0000000002007343 */ /* 0x000fea0003c00000 */
.L_x_0:
[----:B------:R-:W0:Y:S01]  /*0190*/  LDC.64 R2, c[0x0][0x398] ;  /* 0x0000e600ff027b82 */ /* 0x000e220000000a00 */
[----:B------:R-:W-:-:S07]  /*01a0*/  MOV R36, RZ ;  /* 0x000000ff00247202 */ /* 0x000fce0000000f00 */
[----:B------:R-:W1:Y:S01]  /*01b0*/  LDC.64 R26, c[0x0][0x358] ;  /* 0x0000d600ff1a7b82 */ /* 0x000e620000000a00 */
[----:B0-----:R-:W-:-:S04]  /*01c0*/  IABS R7, R2 ;  /* 0x0000000200077213 */ /* 0x001fc80000000000 */
[----:B------:R-:W0:Y:S08]  /*01d0*/  I2F.RP R0, R7 ;  /* 0x0000000700007306 */ /* 0x000e300000209400 */
[----:B0-----:R-:W0:Y:S02]  /*01e0*/  MUFU.RCP R0, R0 ;  /* 0x0000000000007308 */ /* 0x001e240000001000 */
[----:B0-----:R-:W-:-:S06]  /*01f0*/  VIADD R4, R0, 0xffffffe ;  /* 0x0ffffffe00047836 */ /* 0x001fcc0000000000 */
[----:B------:R0:W2:Y:S02]  /*0200*/  F2I.FTZ.U32.TRUNC.NTZ R5, R4 ;  /* 0x0000000400057305 */ /* 0x0000a4000021f000 */
[----:B0-----:R-:W-:Y:S02]  /*0210*/  HFMA2 R4, -RZ, RZ, 0, 0 ;  /* 0x00000000ff047431 */ /* 0x001fe400000001ff */
[----:B--2---:R-:W-:-:S04]  /*0220*/  IMAD.MOV R6, RZ, RZ, -R5 ;  /* 0x000000ffff067224 */ /* 0x004fc800078e0a05 */
[----:B------:R-:W-:Y:S01]  /*0230*/  IMAD R9, R6, R7, RZ ;  /* 0x0000000706097224 */ /* 0x000fe200078e02ff */
[----:B------:R-:W-:-:S03]  /*0240*/  IABS R6, R3 ;  /* 0x0000000300067213 */ /* 0x000fc60000000000 */
[----:B------:R-:W-:-:S06]  /*0250*/  IMAD.HI.U32 R5, R5, R9, R4 ;  /* 0x0000000905057227 */ /* 0x000fcc00078e0004 */
[----:B------:R-:W-:-:S04]  /*0260*/  IMAD.HI.U32 R39, R5, R6, RZ ;  /* 0x0000000605277227 */ /* 0x000fc800078e00ff */
[----:B------:R-:W-:-:S04]  /*0270*/  IMAD.MOV R0, RZ, RZ, -R39 ;  /* 0x000000ffff007224 */ /* 0x000fc800078e0a27 */
[----:B------:R-:W-:-:S05]  /*0280*/  IMAD R0, R7, R0, R6 ;  /* 0x0000000007007224 */ /* 0x000fca00078e0206 */
[----:B------:R-:W-:-:S13]  /*0290*/  ISETP.GT.U32.AND P2, PT, R7, R0, PT ;  /* 0x000000000700720c */ /* 0x000fda0003f44070 */
[----:B------:R-:W-:Y:S01]  /*02a0*/  @!P2 IMAD.IADD R0, R0, 0x1, -R7 ;  /* 0x000000010000a824 */ /* 0x000fe200078e0a07 */
[----:B------:R-:W-:Y:S02]  /*02b0*/  @!P2 IADD3 R39, PT, PT, R39, 0x1, RZ ;  /* 0x000000012727a810 */ /* 0x000fe40007ffe0ff */
[----:B------:R-:W-:Y:S02]  /*02c0*/  ISETP.NE.AND P2, PT, R2, RZ, PT ;  /* 0x000000ff0200720c */ /* 0x000fe40003f45270 */
[----:B------:R-:W-:Y:S02]  /*02d0*/  ISETP.GE.U32.AND P0, PT, R0, R7, PT ;  /* 0x000000070000720c */ /* 0x000fe40003f06070 */
[----:B------:R-:W-:-:S04]  /*02e0*/  LOP3.LUT R0, R3, R2, RZ, 0x3c, !PT ;  /* 0x0000000203007212 */ /* 0x000fc800078e3cff */
[----:B------:R-:W-:-:S07]  /*02f0*/  ISETP.GE.AND P1, PT, R0, RZ, PT ;  /* 0x000000ff0000720c */ /* 0x000fce0003f26270 */
[----:B------:R-:W-:-:S06]  /*0300*/  @P0 VIADD R39, R39, 0x1 ;  /* 0x0000000127270836 */ /* 0x000fcc0000000000 */
[----:B------:R-:W-:Y:S01]  /*0310*/  @!P1 IMAD.MOV R39, RZ, RZ, -R39 ;  /* 0x000000ffff279224 */ /* 0x000fe200078e0a27 */
[----:B------:R-:W-:-:S04]  /*0320*/  @!P2 LOP3.LUT R39, RZ, R2, RZ, 0x33, !PT ;  /* 0x00000002ff27a212 */ /* 0x000fc800078e33ff */
[----:B------:R-:W-:-:S13]  /*0330*/  ISETP.GE.AND P0, PT, R39, 0x1, PT ;  /* 0x000000012700780c */ /* 0x000fda0003f06270 */
[----:B-1----:R-:W-:Y:S05]  /*0340*/  @!P0 BRA `(.L_x_1) ;  /* 0x0000000800a48947 */ /* 0x002fea0003800000 */
[----:B------:R-:W0:Y:S01]  /*0350*/  S2UR UR6, SR_CgaCtaId ;  /* 0x00000000000679c3 */ /* 0x000e220000008800 */
[----:B------:R-:W-:Y:S01]  /*0360*/  UMOV UR4, 0x400 ;  /* 0x0000040000047882 */ /* 0x000fe20000000000 */
[C---:B------:R-:W-:Y:S01]  /*0370*/  LOP3.LUT R33, R2.reuse, 0x7ffffff8, RZ, 0xc0, !PT ;  /* 0x7ffffff802217812 */ /* 0x040fe200078ec0ff */
[----:B------:R-:W-:Y:S01]  /*0380*/  UIADD3 UR5, UPT, UPT, UR4, 0x10, URZ ;  /* 0x0000001004057890 */ /* 0x000fe2000fffe0ff */
[----:B------:R-:W-:Y:S01]  /*0390*/  LOP3.LUT R35, R2, 0x7, RZ, 0xc0, !PT ;  /* 0x0000000702237812 */ /* 0x000fe200078ec0ff */
[----:B------:R-:W-:Y:S01]  /*03a0*/  IMAD R37, R22, R3, R24 ;  /* 0x0000000316257224 */ /* 0x000fe200078e0218 */
[----:B------:R-:W-:Y:S01]  /*03b0*/  LOP3.LUT R34, R2, 0x3, RZ, 0xc0, !PT ;  /* 0x0000000302227812 */ /* 0x000fe200078ec0ff */
[----:B------:R-:W-:Y:S01]  /*03c0*/  IMAD.MOV.U32 R36, RZ, RZ, RZ ;  /* 0x000000ffff247224 */ /* 0x000fe200078e00ff */
[----:B------:R-:W-:Y:S01]  /*03d0*/  IADD3 R30, PT, PT, -R33, RZ, RZ ;  /* 0x000000ff211e7210 */ /* 0x000fe20007ffe1ff */
[----:B------:R-:W-:Y:S01]  /*03e0*/  IMAD.MOV.U32 R2, RZ, RZ, RZ ;  /* 0x000000ffff027224 */ /* 0x000fe200078e00ff */
[----:B0-----:R-:W-:-:S02]  /*03f0*/  ULEA UR4, UR6, UR4, 0x18 ;  /* 0x0000000406047291 */ /* 0x001fc4000f8ec0ff */
[----:B------:R-:W-:-:S04]  /*0400*/  ULEA UR5, UR6, UR5, 0x18 ;  /* 0x0000000506057291 */ /* 0x000fc8000f8ec0ff */
[----:B------:R-:W-:Y:S02]  /*0410*/  LEA R31, R25, UR4, 0x3 ;  /* 0x00000004191f7c11 */ /* 0x000fe4000f8e18ff */
[----:B------:R-:W-:-:S03]  /*0420*/  LEA R32, R24, UR5, 0x2 ;  /* 0x0000000518207c11 */ /* 0x000fc6000f8e10ff */
[----:B------:R-:W-:Y:S01]  /*0430*/  IMAD R41, R24, 0x4, R31 ;  /* 0x0000000418297824 */ /* 0x000fe200078e021f */
[----:B------:R-:W-:Y:S01]  /*0440*/  IADD3 R38, PT, PT, R32, 0x20, RZ ;  /* 0x0000002020267810 */ /* 0x000fe20007ffe0ff */
[----:B------:R-:W-:-:S07]  /*0450*/  IMAD R40, R25, 0x8, R32 ;  /* 0x0000000819287824 */ /* 0x000fce00078e0220 */
.L_x_9:
[----:B0-----:R-:W0:Y:S01]  /*0460*/  LDC R42, c[0x0][0x398] ;  /* 0x0000e600ff2a7b82 */ /* 0x001e220000000800 */
[----:B------:R-:W-:Y:S02]  /*0470*/  R2UR UR4, R26 ;  /* 0x000000001a0472ca */ /* 0x000fe400000e0000 */
[----:B------:R-:W-:-:S05]  /*0480*/  R2UR UR5, R27 ;  /* 0x000000001b0572ca */ /* 0x000fca00000e0000 */
[----:B------:R-:W1:Y:S01]  /*0490*/  LDC.64 R16, c[0x0][0x380] ;  /* 0x0000e000ff107b82 */ /* 0x000e620000000a00 */
[----:B0-----:R-:W-:-:S04]  /*04a0*/  IMAD R3, R2, R42, R37 ;  /* 0x0000002a02037224 */ /* 0x001fc800078e0225 */
[----:B-1----:R-:W-:-:S05]  /*04b0*/  IMAD.WIDE R16, R3, 0x4, R16 ;  /* 0x0000000403107825 */ /* 0x002fca00078e0210 */
[----:B------:R-:W2:Y:S01]  /*04c0*/  LDG.E R10, desc[UR4][R16.64] ;  /* 0x00000004100a7981 */ /* 0x000ea2000c1e1900 */
[----:B------:R-:W-:Y:S01]  /*04d0*/  MOV R24, 0x0 ;  /* 0x0000000000187802 */ /* 0x000fe20000000f00 */
[----:B------:R-:W0:Y:S01]  /*04e0*/  LDCU.64 UR4, c[0x4][0x10] ;  /* 0x01000200ff0477ac */ /* 0x000e220008000a00 */
[----:B------:R-:W-:Y:S01]  /*04f0*/  IMAD.MOV.U32 R18, RZ, RZ, R2 ;  /* 0x000000ffff127224 */ /* 0x000fe200078e0002 */
[----:B------:R-:W-:Y:S01]  /*0500*/  ISETP.GE.AND P1, PT, R42, 0x1, PT ;  /* 0x000000012a00780c */ /* 0x000fe20003f26270 */
[----:B------:R1:W3:Y:S01]  /*0510*/  LDC.64 R8, c[0x4][R24] ;  /* 0x0100000018087b82 */ /* 0x0002e20000000a00 */
[----:B------:R-:W-:Y:S01]  /*0520*/  VIADD R2, R2, 0x1 ;  /* 0x0000000102027836 */ /* 0x000fe20000000000 */
[----:B------:R-:W-:Y:S01]  /*0530*/  MOV R7, R28 ;  /* 0x0000001c00077202 */ /* 0x000fe20000000f00 */
[----:B------:R-:W-:Y:S01]  /*0540*/  IMAD.MOV.U32 R6, RZ, RZ, R29 ;  /* 0x000000ffff067224 */ /* 0x000fe200078e001d */
[----:B------:R-:W-:Y:S02]  /*0550*/  P2R R0, PR, RZ, 0x2 ;  /* 0x00000002ff007803 */ /* 0x000fe40000000000 */
[----:B------:R-:W-:-:S04]  /*0560*/  ISETP.NE.AND P0, PT, R2, R39, PT ;  /* 0x000000270200720c */ /* 0x000fc80003f05270 */
[----:B------:R-:W-:Y:S02]  /*0570*/  P2R R43, PR, RZ, 0x1 ;  /* 0x00000001ff2b7803 */ /* 0x000fe40000000000 */
[----:B0-----:R-:W-:Y:S01]  /*0580*/  MOV R4, UR4 ;  /* 0x0000000400047c02 */ /* 0x001fe20008000f00 */
[----:B------:R-:W-:Y:S01]  /*0590*/  IMAD.U32 R5, RZ, RZ, UR5 ;  /* 0x00000005ff057e24 */ /* 0x000fe2000f8e00ff */
[----:B--2---:R-:W0:Y:S02]  /*05a0*/  F2F.F64.F32 R10, R10 ;  /* 0x0000000a000a7310 */ /* 0x004e240000201800 */
[----:B0--3--:R1:W-:Y:S04]  /*05b0*/  STL.64 [R1], R10 ;  /* 0x0000000a01007387 */ /* 0x0093e80000100a00 */
[----:B------:R-:W-:-:S07]  /*05c0*/  LEPC R20, `(.L_x_2) ;  /* 0x000000001014794e */ /* 0x000fce0000000000 */
[----:B-1----:R-:W-:Y:S05]  /*05d0*/  CALL.ABS.NOINC R8 ;  /* 0x0000000008007343 */ /* 0x002fea0003c00000 */
.L_x_2:
[----:B------:R-:W0:Y:S01]  /*05e0*/  LDCU.64 UR4, c[0x0][0x398] ;  /* 0x00007300ff0477ac */ /* 0x000e220008000a00 */
[----:B------:R-:W1:Y:S01]  /*05f0*/  LDC.64 R4, c[0x0][0x388] ;  /* 0x0000e200ff047b82 */ /* 0x000e620000000a00 */
[----:B------:R-:W-:Y:S02]  /*0600*/  R2UR UR6, R26 ;  /* 0x000000001a0672ca */ /* 0x000fe400000e0000 */
[----:B------:R-:W-:Y:S01]  /*0610*/  R2UR UR7, R27 ;  /* 0x000000001b0772ca */ /* 0x000fe200000e0000 */
[----:B0-----:R-:W-:-:S04]  /*0620*/  IMAD R0, R18, UR4, R25 ;  /* 0x0000000412007c24 */ /* 0x001fc8000f8e0219 */
[----:B------:R-:W-:Y:S01]  /*0630*/  IMAD R19, R0, UR5, R23 ;  /* 0x0000000500137c24 */ /* 0x000fe2000f8e0217 */
[----:B------:R0:W2:Y:S01]  /*0640*/  LDC.64 R8, c[0x4][R24] ;  /* 0x0100000018087b82 */ /* 0x0000a20000000a00 */
[----:B------:R-:W3:Y:S02]  /*0650*/  LDCU.64 UR4, c[0x4][0x18] ;  /* 0x01000300ff0477ac */ /* 0x000ee40008000a00 */
[----:B-1----:R-:W-:-:S05]  /*0660*/  IMAD.WIDE R18, R19, 0x4, R4 ;  /* 0x0000000413127825 */ /* 0x002fca00078e0204 */
[----:B------:R-:W4:Y:S01]  /*0670*/  LDG.E R10, desc[UR6][R18.64] ;  /* 0x00000006120a7981 */ /* 0x000f22000c1e1900 */
[----:B------:R-:W-:Y:S01]  /*0680*/  MOV R6, R29 ;  /* 0x0000001d00067202 */ /* 0x000fe20000000f00 */
[----:B------:R-:W-:Y:S02]  /*0690*/  IMAD.MOV.U32 R7, RZ, RZ, R28 ;  /* 0x000000ffff077224 */ /* 0x000fe400078e001c */
[----:B---3--:R-:W-:Y:S02]  /*06a0*/  IMAD.U32 R4, RZ, RZ, UR4 ;  /* 0x00000004ff047e24 */ /* 0x008fe4000f8e00ff */
[----:B------:R-:W-:Y:S01]  /*06b0*/  IMAD.U32 R5, RZ, RZ, UR5 ;  /* 0x00000005ff057e24 */ /* 0x000fe2000f8e00ff */
[----:B----4-:R-:W1:Y:S02]  /*06c0*/  F2F.F64.F32 R10, R10 ;  /* 0x0000000a000a7310 */ /* 0x010e640000201800 */
[----:B-12---:R0:W-:Y:S04]  /*06d0*/  STL.64 [R1], R10 ;  /* 0x0000000a01007387 */ /* 0x0061e80000100a00 */
[----:B------:R-:W-:-:S07]  /*06e0*/  LEPC R20, `(.L_x_3) ;  /* 0x000000001014794e */ /* 0x000fce0000000000 */
[----:B0-----:R-:W-:Y:S05]  /*06f0*/  CALL.ABS.NOINC R8 ;  /* 0x0000000008007343 */ /* 0x001fea0003c00000 */
.L_x_3:
[C---:B------:R-:W-:Y:S02]  /*0700*/  R2UR UR4, R26.reuse ;  /* 0x000000001a0472ca */ /* 0x040fe400000e0000 */
[C---:B------:R-:W-:Y:S02]  /*0710*/  R2UR UR5, R27.reuse ;  /* 0x000000001b0572ca */ /* 0x040fe400000e0000 */
[----:B------:R-:W-:Y:S02]  /*0720*/  R2UR UR6, R26 ;  /* 0x000000001a0672ca */ /* 0x000fe400000e0000 */
[----:B------:R-:W-:-:S09]  /*0730*/  R2UR UR7, R27 ;  /* 0x000000001b0772ca */ /* 0x000fd200000e0000 */
[----:B------:R-:W2:Y:S04]  /*0740*/  LDG.E R16, desc[UR4][R16.64] ;  /* 0x0000000410107981 */ /* 0x000ea8000c1e1900 */
[----:B------:R-:W3:Y:S01]  /*0750*/  LDG.E R19, desc[UR6][R18.64] ;  /* 0x0000000612137981 */ /* 0x000ee2000c1e1900 */
[----:B------:R-:W-:Y:S01]  /*0760*/  ISETP.GE.AND P6, PT, R42, 0x1, PT ;  /* 0x000000012a00780c */ /* 0x000fe20003fc6270 */
[----:B------:R-:W-:Y:S05]  /*0770*/  WARPSYNC.ALL ;  /* 0x0000000000007948 */ /* 0x000fea0003800000 */
[----:B--2---:R0:W-:Y:S04]  /*0780*/  STS [R41], R16 ;  /* 0x0000001029007388 */ /* 0x0041e80000000800 */
[----:B---3--:R0:W-:Y:S01]  /*0790*/  STS [R40], R19 ;  /* 0x0000001328007388 */ /* 0x0081e20000000800 */
[----:B------:R-:W-:Y:S06]  /*07a0*/  BAR.SYNC.DEFER_BLOCKING 0x0 ;  /* 0x0000000000007b1d */ /* 0x000fec0000010000 */
[----:B------:R-:W-:Y:S05]  /*07b0*/  @!P6 BRA `(.L_x_4) ;  /* 0x00000004007ce947 */ /* 0x000fea0003800000 */
[----:B------:R-:W1:Y:S01]  /*07c0*/  LDC R13, c[0x0][0x398] ;  /* 0x0000e600ff0d7b82 */ /* 0x000e620000000800 */
[----:B------:R-:W-:Y:S01]  /*07d0*/  IMAD.MOV.U32 R0, RZ, RZ, RZ ;  /* 0x000000ffff007224 */ /* 0x000fe200078e00ff */
[----:B-1----:R-:W-:-:S13]  /*07e0*/  ISETP.GE.U32.AND P0, PT, R13, 0x8, PT ;  /* 0x000000080d00780c */ /* 0x002fda0003f06070 */
[----:B------:R-:W-:Y:S05]  /*07f0*/  @!P0 BRA `(.L_x_5) ;  /* 0x0000000000b48947 */ /* 0x000fea0003800000 */
[----:B------:R-:W1:Y:S01]  /*0800*/  S2UR UR5, SR_CgaCtaId ;  /* 0x00000000000579c3 */ /* 0x000e620000008800 */
[----:B------:R-:W-:Y:S01]  /*0810*/  UMOV UR4, 0x400 ;  /* 0x0000040000047882 */ /* 0x000fe20000000000 */
[----:B------:R-:W-:Y:S01]  /*0820*/  MOV R4, R38 ;  /* 0x0000002600047202 */ /* 0x000fe20000000f00 */
[----:B------:R-:W-:Y:S01]  /*0830*/  IMAD.MOV.U32 R3, RZ, RZ, R30 ;  /* 0x000000ffff037224 */ /* 0x000fe200078e001e */
[----:B-1----:R-:W-:-:S06]  /*0840*/  ULEA UR4, UR5, UR4, 0x18 ;  /* 0x0000000405047291 */ /* 0x002fcc000f8ec0ff */
[----:B------:R-:W-:-:S05]  /*0850*/  LEA R31, R25, UR4, 0x3 ;  /* 0x00000004191f7c11 */ /* 0x000fca000f8e18ff */
[----:B------:R-:W-:-:S07]  /*0860*/  VIADD R0, R31, 0x10 ;  /* 0x000000101f007836 */ /* 0x000fce0000000000 */
.L_x_6:
[----:B------:R-:W-:Y:S01]  /*0870*/  LDS R5, [R0+-0x10] ;  /* 0xfffff00000057984 */ /* 0x000fe20000000800 */
[----:B------:R-:W-:-:S03]  /*0880*/  IADD3 R3, PT, PT, R3, 0x8, RZ ;  /* 0x0000000803037810 */ /* 0x000fc60007ffe0ff */
[----:B------:R-:W1:Y:S01]  /*0890*/  LDS R6, [R4+-0x20] ;  /* 0xffffe00004067984 */ /* 0x000e620000000800 */
[----:B------:R-:W-:Y:S01]  /*08a0*/  BAR.SYNC.DEFER_BLOCKING 0x0 ;  /* 0x0000000000007b1d */ /* 0x000fe20000010000 */
[----:B------:R-:W-:-:S05]  /*08b0*/  ISETP.NE.AND P0, PT, R3, RZ, PT ;  /* 0x000000ff0300720c */ /* 0x000fca0003f05270 */
[----:B------:R-:W-:Y:S04]  /*08c0*/  LDS R8, [R0+-0xc] ;  /* 0xfffff40000087984 */ /* 0x000fe80000000800 */
[----:B------:R-:W2:Y:S01]  /*08d0*/  LDS R7, [R4+-0x18] ;  /* 0xffffe80004077984 */ /* 0x000ea20000000800 */
[----:B------:R-:W-:Y:S01]  /*08e0*/  BAR.SYNC.DEFER_BLOCKING 0x0 ;  /* 0x0000000000007b1d */ /* 0x000fe20000010000 */
[----:B-1----:R-:W-:-:S05]  /*08f0*/  FFMA R5, R5, R6, R36 ;  /* 0x0000000605057223 */ /* 0x002fca0000000024 */
[----:B------:R-:W-:Y:S04]  /*0900*/  LDS R10, [R0+-0x8] ;  /* 0xfffff800000a7984 */ /* 0x000fe80000000800 */
[----:B------:R-:W1:Y:S01]  /*0910*/  LDS R9, [R4+-0x10] ;  /* 0xfffff00004097984 */ /* 0x000e620000000800 */
[----:B------:R-:W-:Y:S01]  /*0920*/  BAR.SYNC.DEFER_BLOCKING 0x0 ;  /* 0x0000000000007b1d */ /* 0x000fe20000010000 */
[----:B--2---:R-:W-:-:S05]  /*0930*/  FFMA R5, R8, R7, R5 ;  /* 0x0000000708057223 */ /* 0x004fca0000000005 */
[----:B------:R-:W-:Y:S04]  /*0940*/  LDS R6, [R0+-0x4] ;  /* 0xfffffc0000067984 */ /* 0x000fe80000000800 */
[----:B------:R-:W2:Y:S01]  /*0950*/  LDS R11, [R4+-0x8] ;  /* 0xfffff800040b7984 */ /* 0x000ea20000000800 */
[----:B------:R-:W-:Y:S01]  /*0960*/  BAR.SYNC.DEFER_BLOCKING 0x0 ;  /* 0x0000000000007b1d */ /* 0x000fe20000010000 */
[----:B-1----:R-:W-:-:S05]  /*0970*/  FFMA R5, R10, R9, R5 ;  /* 0x000000090a057223 */ /* 0x002fca0000000005 */
[----:B------:R-:W-:Y:S04]  /*0980*/  LDS R8, [R0] ;  /* 0x0000000000087984 */ /* 0x000fe80000000800 */
[----:B------:R-:W1:Y:S01]  /*0990*/  LDS R7, [R4] ;  /* 0x0000000004077984 */ /* 0x000e620000000800 */
[----:B------:R-:W-:Y:S01]  /*09a0*/  BAR.SYNC.DEFER_BLOCKING 0x0 ;  /* 0x0000000000007b1d */ /* 0x000fe20000010000 */
[----:B--2---:R-:W-:-:S05]  /*09b0*/  FFMA R5, R6, R11, R5 ;  /* 0x0000000b06057223 */ /* 0x004fca0000000005 */
[----:B------:R-:W-:Y:S04]  /*09c0*/  LDS R10, [R0+0x4] ;  /* 0x00000400000a7984 */ /* 0x000fe80000000800 */
[----:B------:R-:W2:Y:S01]  /*09d0*/  LDS R9, [R4+0x8] ;  /* 0x0000080004097984 */ /* 0x000ea20000000800 */
[----:B------:R-:W-:Y:S01]  /*09e0*/  BAR.SYNC.DEFER_BLOCKING 0x0 ;  /* 0x0000000000007b1d */ /* 0x000fe20000010000 */
[----:B-1----:R-:W-:-:S05]  /*09f0*/  FFMA R5, R8, R7, R5 ;  /* 0x0000000708057223 */ /* 0x002fca0000000005 */
[----:B------:R-:W-:Y:S04]  /*0a00*/  LDS R12, [R0+0x8] ;  /* 0x00000800000c7984 */ /* 0x000fe80000000800 */
[----:B------:R-:W1:Y:S01]  /*0a10*/  LDS R14, [R4+0x10] ;  /* 0x00001000040e7984 */ /* 0x000e620000000800 */
[----:B------:R-:W-:Y:S01]  /*0a20*/  BAR.SYNC.DEFER_BLOCKING 0x0 ;  /* 0x0000000000007b1d */ /* 0x000fe20000010000 */
[----:B--2---:R-:W-:-:S05]  /*0a30*/  FFMA R5, R10, R9, R5 ;  /* 0x000000090a057223 */ /* 0x004fca0000000005 */
[----:B------:R2:W-:Y:S04]  /*0a40*/  LDS R36, [R0+0xc] ;  /* 0x00000c0000247984 */ /* 0x0005e80000000800 */
[----:B------:R3:W4:Y:S01]  /*0a50*/  LDS R15, [R4+0x18] ;  /* 0x00001800040f7984 */ /* 0x0007220000000800 */
[----:B--2---:R-:W-:Y:S02]  /*0a60*/  VIADD R0, R0, 0x20 ;  /* 0x0000002000007836 */ /* 0x004fe40000000000 */
[----:B-1----:R-:W-:Y:S01]  /*0a70*/  FFMA R5, R12, R14, R5 ;  /* 0x0000000e0c057223 */ /* 0x002fe20000000005 */
[----:B---3--:R-:W-:-:S03]  /*0a80*/  IADD3 R4, PT, PT, R4, 0x40, RZ ;  /* 0x0000004004047810 */ /* 0x008fc60007ffe0ff */
[----:B----4-:R-:W-:Y:S01]  /*0a90*/  FFMA R36, R36, R15, R5 ;  /* 0x0000000f24247223 */ /* 0x010fe20000000005 */
[----:B------:R-:W-:Y:S06]  /*0aa0*/  BAR.SYNC.DEFER_BLOCKING 0x0 ;  /* 0x0000000000007b1d */ /* 0x000fec0000010000 */
[----:B------:R-:W-:Y:S05]  /*0ab0*/  @P0 BRA `(.L_x_6) ;  /* 0xfffffffc006c0947 */ /* 0x000fea000383ffff */
[----:B------:R-:W-:-:S07]  /*0ac0*/  IMAD.MOV.U32 R0, RZ, RZ, R33 ;  /* 0x000000ffff007224 */ /* 0x000fce00078e0021 */
.L_x_5:
[----:B------:R-:W-:-:S13]  /*0ad0*/  ISETP.NE.AND P0, PT, R35, RZ, PT ;  /* 0x000000ff2300720c */ /* 0x000fda0003f05270 */
[----:B------:R-:W-:Y:S05]  /*0ae0*/  @!P0 BRA `(.L_x_4) ;  /* 0x0000000000b08947 */ /* 0x000fea0003800000 */
[----:B------:R-:W-:Y:S02]  /*0af0*/  IADD3 R3, PT, PT, R35, -0x1, RZ ;  /* 0xffffffff23037810 */ /* 0x000fe40007ffe0ff */
[----:B------:R-:W-:Y:S02]  /*0b00*/  ISETP.NE.AND P1, PT, R34, RZ, PT ;  /* 0x000000ff2200720c */ /* 0x000fe40003f25270 */
[----:B------:R-:W-:-:S13]  /*0b10*/  ISETP.GE.U32.AND P0, PT, R3, 0x3, PT ;  /* 0x000000030300780c */ /* 0x000fda0003f06070 */
[----:B------:R-:W-:Y:S05]  /*0b20*/  @!P0 BRA `(.L_x_7) ;  /* 0x00000000004c8947 */ /* 0x000fea0003800000 */
[C---:B------:R-:W-:Y:S01]  /*0b30*/  IMAD R3, R0.reuse, 0x4, R31 ;  /* 0x0000000400037824 */ /* 0x040fe200078e021f */
[C---:B------:R-:W-:Y:S01]  /*0b40*/  LEA R4, R0.reuse, R32, 0x3 ;  /* 0x0000002000047211 */ /* 0x040fe200078e18ff */
[----:B------:R-:W-:-:S03]  /*0b50*/  VIADD R0, R0, 0x4 ;  /* 0x0000000400007836 */ /* 0x000fc60000000000 */
[----:B------:R-:W-:Y:S04]  /*0b60*/  LDS R5, [R3] ;  /* 0x0000000003057984 */ /* 0x000fe80000000800 */
[----:B------:R-:W1:Y:S01]  /*0b70*/  LDS R6, [R4] ;  /* 0x0000000004067984 */ /* 0x000e620000000800 */
[----:B------:R-:W-:Y:S06]  /*0b80*/  BAR.SYNC.DEFER_BLOCKING 0x0 ;  /* 0x0000000000007b1d */ /* 0x000fec0000010000 */
        /* <DEDUP_REMOVED lines=8> */
[----:B------:R-:W-:Y:S04]  /*0c10*/  LDS R12, [R3+0xc] ;  /* 0x00000c00030c7984 */ /* 0x000fe80000000800 */
[----:B------:R-:W2:Y:S01]  /*0c20*/  LDS R11, [R4+0x18] ;  /* 0x00001800040b7984 */ /* 0x000ea20000000800 */
[----:B-1----:R-:W-:-:S04]  /*0c30*/  FFMA R5, R10, R9, R5 ;  /* 0x000000090a057223 */ /* 0x002fc80000000005 */
[----:B--2---:R-:W-:Y:S01]  /*0c40*/  FFMA R36, R12, R11, R5 ;  /* 0x0000000b0c247223 */ /* 0x004fe20000000005 */
[----:B------:R-:W-:Y:S06]  /*0c50*/  BAR.SYNC.DEFER_BLOCKING 0x0 ;  /* 0x0000000000007b1d */ /* 0x000fec0000010000 */
.L_x_7:
[----:B------:R-:W-:Y:S05]  /*0c60*/  @!P1 BRA `(.L_x_4) ;  /* 0x0000000000509947 */ /* 0x000fea0003800000 */
[----:B------:R-:W-:Y:S02]  /*0c70*/  ISETP.NE.AND P0, PT, R34, 0x1, PT ;  /* 0x000000012200780c */ /* 0x000fe40003f05270 */
[----:B------:R-:W-:-:S11]  /*0c80*/  LOP3.LUT P1, RZ, R13, 0x1, RZ, 0xc0, !PT ;  /* 0x000000010dff7812 */ /* 0x000fd6000782c0ff */
[----:B------:R-:W-:Y:S05]  /*0c90*/  @!P0 BRA `(.L_x_8) ;  /* 0x00000000002c8947 */ /* 0x000fea0003800000 */
[C---:B------:R-:W-:Y:S01]  /*0ca0*/  LEA R7, R0.reuse, R31, 0x2 ;  /* 0x0000001f00077211 */ /* 0x040fe200078e10ff */
[C---:B------:R-:W-:Y:S01]  /*0cb0*/  IMAD R8, R0.reuse, 0x8, R32 ;  /* 0x0000000800087824 */ /* 0x040fe200078e0220 */
[----:B------:R-:W-:-:S03]  /*0cc0*/  IADD3 R0, PT, PT, R0, 0x2, RZ ;  /* 0x0000000200007810 */ /* 0x000fc60007ffe0ff */
[----:B------:R-:W-:Y:S04]  /*0cd0*/  LDS R3, [R7] ;  /* 0x0000000007037984 */ /* 0x000fe80000000800 */
[----:B------:R-:W1:Y:S01]  /*0ce0*/  LDS R4, [R8] ;  /* 0x0000000008047984 */ /* 0x000e620000000800 */
[----:B------:R-:W-:Y:S06]  /*0cf0*/  BAR.SYNC.DEFER_BLOCKING 0x0 ;  /* 0x0000000000007b1d */ /* 0x000fec0000010000 */
[----:B------:R-:W-:Y:S04]  /*0d00*/  LDS R6, [R7+0x4] ;  /* 0x0000040007067984 */ /* 0x000fe80000000800 */
[----:B------:R-:W2:Y:S01]  /*0d10*/  LDS R5, [R8+0x8] ;  /* 0x0000080008057984 */ /* 0x000ea20000000800 */
[----:B-1----:R-:W-:-:S04]  /*0d20*/  FFMA R3, R3, R4, R36 ;  /* 0x0000000403037223 */ /* 0x002fc80000000024 */
[----:B--2---:R-:W-:Y:S01]  /*0d30*/  FFMA R36, R6, R5, R3 ;  /* 0x0000000506247223 */ /* 0x004fe20000000003 */
[----:B------:R-:W-:Y:S06]  /*0d40*/  BAR.SYNC.DEFER_BLOCKING 0x0 ;  /* 0x0000000000007b1d */ /* 0x000fec0000010000 */
.L_x_8:
[C---:B------:R-:W-:Y:S01]  /*0d50*/  @P1 IMAD R3, R0.reuse, 0x4, R31 ;  /* 0x0000000400031824 */ /* 0x040fe200078e021f */
[----:B------:R-:W-:-:S05]  /*0d60*/  @P1 LEA R0, R0, R32, 0x3 ;  /* 0x0000002000001211 */ /* 0x000fca00078e18ff */
[----:B------:R-:W-:Y:S04]  /*0d70*/  @P1 LDS R3, [R3] ;  /* 0x0000000003031984 */ /* 0x000fe80000000800 */
[----:B------:R-:W1:Y:S02]  /*0d80*/  @P1 LDS R0, [R0] ;  /* 0x0000000000001984 */ /* 0x000e640000000800 */
[----:B-1----:R-:W-:Y:S01]  /*0d90*/  @P1 FFMA R36, R3, R0, R36 ;  /* 0x0000000003241223 */ /* 0x002fe20000000024 */
[----:B------:R-:W-:Y:S06]  /*0da0*/  @P1 BAR.SYNC.DEFER_BLOCKING 0x0 ;  /* 0x0000000000001b1d */ /* 0x000fec0000010000 */
.L_x_4:
[----:B------:R-:W-:Y:S01]  /*0db0*/  BAR.SYNC.DEFER_BLOCKING 0x0 ;  /* 0x0000000000007b1d */ /* 0x000fe20000010000 */
[----:B------:R-:W-:-:S13]  /*0dc0*/  ISETP.NE.AND P0, PT, R43, RZ, PT ;  /* 0x000000ff2b00720c */ /* 0x000fda0003f05270 */
[----:B------:R-:W-:Y:S05]  /*0dd0*/  @P0 BRA `(.L_x_9) ;  /* 0xfffffff400a00947 */ /* 0x000fea000383ffff */
.L_x_1:
[----:B------:R-:W1:Y:S01]  /*0de0*/  LDC.64 R2, c[0x0][0x390] ;  /* 0x0000e400ff027b82 */ /* 0x000e620000000a00 */
[----:B------:R-:W2:Y:S01]  /*0df0*/  LDCU UR4, c[0x0][0x39c] ;  /* 0x00007380ff0477ac */ /* 0x000ea20008000800 */
[----:B------:R-:W-:Y:S02]  /*0e00*/  R2UR UR6, R26 ;  /* 0x000000001a0672ca */ /* 0x000fe400000e0000 */
[----:B------:R-:W-:Y:S01]  /*0e10*/  R2UR UR7, R27 ;  /* 0x000000001b0772ca */ /* 0x000fe200000e0000 */
[----:B--2---:R-:W-:-:S04]  /*0e20*/  IMAD R23, R22, UR4, R23 ;  /* 0x0000000416177c24 */ /* 0x004fc8000f8e0217 */
[----:B-1----:R-:W-:-:S08]  /*0e30*/  IMAD.WIDE R2, R23, 0x4, R2 ;  /* 0x0000000417027825 */ /* 0x002fd000078e0202 */
[----:B------:R-:W-:Y:S01]  /*0e40*/  STG.E desc[UR6][R2.64], R36 ;  /* 0x0000002402007986 */ /* 0x000fe2000c101906 */
[----:B------:R-:W-:Y:S05]  /*0e50*/  EXIT ;  /* 0x000000000000794d */ /* 0x000fea0003800000 */
.L_x_10:
[----:B------:R-:W-:-:S00]  /*0e60*/  BRA `(.L_x_10) ;  /* 0xfffffffc00fc7947 */ /* 0x000fc0000383ffff */
[----:B------:R-:W-:-:S00]  /*0e70*/  NOP ;  /* 0x0000000000007918 */ /* 0x000fc00000000000 */
        /* <DEDUP_REMOVED lines=8> */
.L_x_11:


//--------------------- .nv.global.init           --------------------------
	.section	.nv.global.init,"aw",@progbits
.nv.global.init:
	.type		$str$2,@object
	.size		$str$2,($str$1 - $str$2)
$str$2:
        /*0000*/ 	.byte	0x42, 0x3a, 0x20, 0x25, 0x2e, 0x32, 0x66, 0x20, 0x0a, 0x00
	.type		$str$1,@object
	.size		$str$1,($str - $str$1)
$str$1:
        /*000a*/ 	.byte	0x41, 0x3a, 0x20, 0x25, 0x2e, 0x32, 0x66, 0x20, 0x0a, 0x00
	.type		$str,@object
	.size		$str,(.L_0 - $str)
$str:
        /*0014*/ 	.byte	0x42, 0x6c, 0x6f, 0x63, 0x6b, 0x20, 0x28, 0x25, 0x64, 0x2c, 0x20, 0x25, 0x64, 0x29, 0x2c, 0x20
        /*0024*/ 	.byte	0x54, 0x68, 0x72, 0x65, 0x61, 0x64, 0x20, 0x28, 0x25, 0x64, 0x2c, 0x20, 0x25, 0x64, 0x29, 0x3a
        /*0034*/ 	.byte	0x20, 0x43, 0x6f, 0x6d, 0x70, 0x75, 0x74, 0x69, 0x6e, 0x67, 0x20, 0x43, 0x5b, 0x25, 0x64, 0x5d
        /*0044*/ 	.byte	0x5b, 0x25, 0x64, 0x5d, 0x0a, 0x00
.L_0:


//--------------------- .nv.shared._Z20tile_matrix_multiplyPfS_S_ii --------------------------
	.section	.nv.shared._Z20tile_matrix_multiplyPfS_S_ii,"aw",@nobits
	.sectionflags	@""
	.align	4
.nv.shared._Z20tile_matrix_multiplyPfS_S_ii:
	.zero		1056


//--------------------- .nv.shared.reserved.0     --------------------------
	.section	.nv.shared.reserved.0,"aw",@nobits
	.weak		__nv_reservedSMEM_offset_0_alias
	.size		__nv_reservedSMEM_offset_0_alias, 0, 64
	.other		__nv_reservedSMEM_offset_0_alias,@"STO_CUDA_RESERVED_SHARED STV_DEFAULT"
__nv_reservedSMEM_offset_0_alias:
	.zero		0
	.zero		64


//--------------------- .nv.constant0._Z20tile_matrix_multiplyPfS_S_ii --------------------------
	.section	.nv.constant0._Z20tile_matrix_multiplyPfS_S_ii,"a",@progbits
	.sectionflags	@""
	.align	4
.nv.constant0._Z20tile_matrix_multiplyPfS_S_ii:
	.zero		928


//--------------------- SYMBOLS --------------------------

	.type		.nv.reservedSmem.offset0,@object
	.size		.nv.reservedSmem.offset0,0x4
	.type		.nv.reservedSmem.cap,@object
	.size		.nv.reservedSmem.cap,0x4
	.type		vprintf,@function
